//
// Generated by NVIDIA NVVM Compiler
//
// Compiler Build ID: CL-36424714
// Cuda compilation tools, release 13.0, V13.0.88
// Based on NVVM 20.0.0
//

.version 9.0
.target sm_100
.address_size 64

	// .globl	_Z16convolution_1d_yPfiiiS_

.visible .entry _Z16convolution_1d_yPfiiiS_(
	.param .u64 .ptr .align 1 _Z16convolution_1d_yPfiiiS__param_0,
	.param .u32 _Z16convolution_1d_yPfiiiS__param_1,
	.param .u32 _Z16convolution_1d_yPfiiiS__param_2,
	.param .u32 _Z16convolution_1d_yPfiiiS__param_3,
	.param .u64 .ptr .align 1 _Z16convolution_1d_yPfiiiS__param_4
)
{
	.reg .pred 	%p<17>;
	.reg .b32 	%r<53>;
	.reg .b32 	%f<27>;
	.reg .b64 	%rd<20>;

	ld.param.u64 	%rd7, [_Z16convolution_1d_yPfiiiS__param_0];
	ld.param.u32 	%r22, [_Z16convolution_1d_yPfiiiS__param_1];
	ld.param.u32 	%r21, [_Z16convolution_1d_yPfiiiS__param_2];
	ld.param.u32 	%r23, [_Z16convolution_1d_yPfiiiS__param_3];
	ld.param.u64 	%rd8, [_Z16convolution_1d_yPfiiiS__param_4];
	cvta.to.global.u64 	%rd1, %rd8;
	cvta.to.global.u64 	%rd2, %rd7;
	mov.u32 	%r24, %ntid.x;
	mov.u32 	%r25, %ctaid.x;
	mov.u32 	%r26, %tid.x;
	mad.lo.s32 	%r49, %r24, %r25, %r26;
	mov.u32 	%r28, %ctaid.y;
	mov.u32 	%r29, %nctaid.x;
	mul.lo.s32 	%r2, %r29, %r24;
	mul.lo.s32 	%r30, %r22, %r28;
	mul.lo.s32 	%r3, %r30, %r21;
	cvt.rn.f32.s32 	%f10, %r23;
	rcp.rn.f32 	%f1, %f10;
	shr.u32 	%r31, %r23, 31;
	add.s32 	%r32, %r23, %r31;
	shr.s32 	%r4, %r32, 1;
	mul.lo.s32 	%r5, %r4, %r21;
	setp.lt.s32 	%p1, %r49, %r5;
	sub.s32 	%r33, %r22, %r4;
	mul.lo.s32 	%r34, %r33, %r21;
	setp.ge.s32 	%p2, %r49, %r34;
	or.pred  	%p3, %p1, %p2;
	@%p3 bra 	$L__BB0_11;
	neg.s32 	%r7, %r5;
	setp.ge.s32 	%p4, %r5, %r7;
	@%p4 bra 	$L__BB0_3;
$L__BB0_2:
	add.s32 	%r48, %r49, %r3;
	mul.wide.s32 	%rd18, %r48, 4;
	add.s64 	%rd19, %rd1, %rd18;
	ld.global.f32 	%f22, [%rd19];
	mul.f32 	%f23, %f1, %f22;
	st.global.f32 	[%rd19], %f23;
	add.s32 	%r49, %r49, %r2;
	setp.ge.s32 	%p14, %r49, %r5;
	setp.lt.s32 	%p15, %r49, %r34;
	and.pred  	%p16, %p14, %p15;
	@%p16 bra 	$L__BB0_2;
	bra.uni 	$L__BB0_11;
$L__BB0_3:
	sub.s32 	%r35, 1, %r4;
	mul.lo.s32 	%r36, %r21, %r35;
	add.s32 	%r37, %r5, 1;
	max.s32 	%r38, %r36, %r37;
	sub.s32 	%r39, %r38, %r36;
	setp.ne.s32 	%p5, %r39, 0;
	selp.u32 	%r40, 1, 0, %p5;
	selp.s32 	%r41, -1, 0, %p5;
	add.s32 	%r42, %r39, %r41;
	max.u32 	%r43, %r21, 1;
	div.u32 	%r44, %r42, %r43;
	add.s32 	%r10, %r44, %r40;
	and.b32  	%r11, %r10, 3;
	sub.s32 	%r12, %r21, %r5;
	add.s32 	%r13, %r12, %r21;
	add.s32 	%r14, %r13, %r21;
	mul.wide.s32 	%rd14, %r21, 4;
$L__BB0_4:
	setp.eq.s32 	%p6, %r11, 3;
	add.s32 	%r16, %r49, %r3;
	mul.wide.s32 	%rd9, %r16, 4;
	add.s64 	%rd3, %rd1, %rd9;
	ld.global.f32 	%f26, [%rd3];
	mov.u32 	%r51, %r7;
	@%p6 bra 	$L__BB0_8;
	setp.eq.s32 	%p7, %r11, 0;
	sub.s32 	%r45, %r16, %r5;
	mul.wide.s32 	%rd10, %r45, 4;
	add.s64 	%rd4, %rd2, %rd10;
	ld.global.f32 	%f11, [%rd4];
	add.f32 	%f26, %f11, %f26;
	st.global.f32 	[%rd3], %f26;
	mov.u32 	%r51, %r12;
	@%p7 bra 	$L__BB0_8;
	setp.eq.s32 	%p8, %r11, 1;
	add.s64 	%rd6, %rd4, %rd14;
	ld.global.f32 	%f12, [%rd6];
	add.f32 	%f26, %f12, %f26;
	st.global.f32 	[%rd3], %f26;
	mov.u32 	%r51, %r13;
	@%p8 bra 	$L__BB0_8;
	add.s64 	%rd11, %rd6, %rd14;
	ld.global.f32 	%f13, [%rd11];
	add.f32 	%f26, %f13, %f26;
	st.global.f32 	[%rd3], %f26;
	mov.u32 	%r51, %r14;
$L__BB0_8:
	setp.lt.u32 	%p9, %r10, 3;
	@%p9 bra 	$L__BB0_10;
$L__BB0_9:
	add.s32 	%r46, %r51, %r16;
	mul.wide.s32 	%rd12, %r46, 4;
	add.s64 	%rd13, %rd2, %rd12;
	ld.global.f32 	%f14, [%rd13];
	add.f32 	%f15, %f14, %f26;
	st.global.f32 	[%rd3], %f15;
	add.s64 	%rd15, %rd13, %rd14;
	ld.global.f32 	%f16, [%rd15];
	add.f32 	%f17, %f16, %f15;
	st.global.f32 	[%rd3], %f17;
	add.s64 	%rd16, %rd15, %rd14;
	ld.global.f32 	%f18, [%rd16];
	add.f32 	%f19, %f18, %f17;
	st.global.f32 	[%rd3], %f19;
	add.s64 	%rd17, %rd16, %rd14;
	ld.global.f32 	%f20, [%rd17];
	add.f32 	%f26, %f20, %f19;
	st.global.f32 	[%rd3], %f26;
	shl.b32 	%r47, %r21, 2;
	add.s32 	%r51, %r47, %r51;
	setp.le.s32 	%p10, %r51, %r5;
	@%p10 bra 	$L__BB0_9;
$L__BB0_10:
	mul.f32 	%f21, %f1, %f26;
	st.global.f32 	[%rd3], %f21;
	add.s32 	%r49, %r49, %r2;
	setp.ge.s32 	%p11, %r49, %r5;
	setp.lt.s32 	%p12, %r49, %r34;
	and.pred  	%p13, %p11, %p12;
	@%p13 bra 	$L__BB0_4;
$L__BB0_11:
	ret;

}


// ===== COMPILED SASS (sm_100) =====

	.target	sm_100

	.elftype	@"ET_EXEC"


//--------------------- .note.nv.tkinfo           --------------------------
	.section	.note.nv.tkinfo,"",@"SHT_NOTE"
	.sectionflags	@"SHF_NOTE_NV_TKINFO"
	.tkinfo
        /*0018*/ 	.word	0x00000002
        /*0030*/ 	.string	""
        /*0030*/ 	.string	"ptxas"
        /*0030*/ 	.string	"Cuda compilation tools, release 13.0, V13.0.88"
        /*0030*/ 	.string	"Build cuda_13.0.r13.0/compiler.36424714_0"
        /*0030*/ 	.string	"-arch sm_100 -m 64 "



//--------------------- .note.nv.cuinfo           --------------------------
	.section	.note.nv.cuinfo,"",@"SHT_NOTE"
	.sectionflags	@"SHF_NOTE_NV_CUINFO"
        /*0018*/ 	.short	0x0002
        /*001a*/ 	.short	0x0064
        /*001c*/ 	.short	0x0082
	.zero		2


//--------------------- .nv.info                  --------------------------
	.section	.nv.info,"",@"SHT_CUDA_INFO"
	.align	4


	//----- nvinfo : EIATTR_REGCOUNT
	.align		4
        /*0000*/ 	.byte	0x04, 0x2f
        /*0002*/ 	.short	(.L_1 - .L_0)
	.align		4
.L_0:
        /*0004*/ 	.word	index@(_Z16convolution_1d_yPfiiiS_)
        /*0008*/ 	.word	0x00000020


	//----- nvinfo : EIATTR_FRAME_SIZE
	.align		4
.L_1:
        /*000c*/ 	.byte	0x04, 0x11
        /*000e*/ 	.short	(.L_3 - .L_2)
	.align		4
.L_2:
        /*0010*/ 	.word	index@($__internal_0_$__cuda_sm20_rcp_rn_f32_slowpath)
        /*0014*/ 	.word	0x00000000


	//----- nvinfo : EIATTR_FRAME_SIZE
	.align		4
.L_3:
        /*0018*/ 	.byte	0x04, 0x11
        /*001a*/ 	.short	(.L_5 - .L_4)
	.align		4
.L_4:
        /*001c*/ 	.word	index@(_Z16convolution_1d_yPfiiiS_)
        /*0020*/ 	.word	0x00000000


	//----- nvinfo : EIATTR_MIN_STACK_SIZE
	.align		4
.L_5:
        /*0024*/ 	.byte	0x04, 0x12
        /*0026*/ 	.short	(.L_7 - .L_6)
	.align		4
.L_6:
        /*0028*/ 	.word	index@(_Z16convolution_1d_yPfiiiS_)
        /*002c*/ 	.word	0x00000000
.L_7:


//--------------------- .nv.compat                --------------------------
	.section	.nv.compat,"",@"SHT_CUDA_COMPAT_INFO"
	.align	4
        /*0000*/ 	.byte	0x02, 0x09, 0x00, 0x00, 0x02, 0x02, 0x01, 0x00, 0x02, 0x05, 0x05, 0x00, 0x03, 0x07, 0x01, 0x01
        /*0010*/ 	.byte	0x02, 0x03, 0x00, 0x00, 0x02, 0x06, 0x01, 0x00, 0x04, 0x0b, 0x08, 0x00, 0x09, 0x00, 0x00, 0x00
        /*0020*/ 	.byte	0x00, 0x00, 0x00, 0x00


//--------------------- .nv.info._Z16convolution_1d_yPfiiiS_ --------------------------
	.section	.nv.info._Z16convolution_1d_yPfiiiS_,"",@"SHT_CUDA_INFO"
	.sectionflags	@""
	.align	4


	//----- nvinfo : EIATTR_CUDA_API_VERSION
	.align		4
        /*0000*/ 	.byte	0x04, 0x37
        /*0002*/ 	.short	(.L_9 - .L_8)
.L_8:
        /*0004*/ 	.word	0x00000082


	//----- nvinfo : EIATTR_KPARAM_INFO
	.align		4
.L_9:
        /*0008*/ 	.byte	0x04, 0x17
        /*000a*/ 	.short	(.L_11 - .L_10)
.L_10:
        /*000c*/ 	.word	0x00000000
        /*0010*/ 	.short	0x0004
        /*0012*/ 	.short	0x0018
        /*0014*/ 	.byte	0x00, 0xf5, 0x21, 0x00


	//----- nvinfo : EIATTR_KPARAM_INFO
	.align		4
.L_11:
        /*0018*/ 	.byte	0x04, 0x17
        /*001a*/ 	.short	(.L_13 - .L_12)
.L_12:
        /*001c*/ 	.word	0x00000000
        /*0020*/ 	.short	0x0003
        /*0022*/ 	.short	0x0010
        /*0024*/ 	.byte	0x00, 0xf0, 0x11, 0x00


	//----- nvinfo : EIATTR_KPARAM_INFO
	.align		4
.L_13:
        /*0028*/ 	.byte	0x04, 0x17
        /*002a*/ 	.short	(.L_15 - .L_14)
.L_14:
        /*002c*/ 	.word	0x00000000
        /*0030*/ 	.short	0x0002
        /*0032*/ 	.short	0x000c
        /*0034*/ 	.byte	0x00, 0xf0, 0x11, 0x00


	//----- nvinfo : EIATTR_KPARAM_INFO
	.align		4
.L_15:
        /*0038*/ 	.byte	0x04, 0x17
        /*003a*/ 	.short	(.L_17 - .L_16)
.L_16:
        /*003c*/ 	.word	0x00000000
        /*0040*/ 	.short	0x0001
        /*0042*/ 	.short	0x0008
        /*0044*/ 	.byte	0x00, 0xf0, 0x11, 0x00


	//----- nvinfo : EIATTR_KPARAM_INFO
	.align		4
.L_17:
        /*0048*/ 	.byte	0x04, 0x17
        /*004a*/ 	.short	(.L_19 - .L_18)
.L_18:
        /*004c*/ 	.word	0x00000000
        /*0050*/ 	.short	0x0000
        /*0052*/ 	.short	0x0000
        /*0054*/ 	.byte	0x00, 0xf5, 0x21, 0x00


	//----- nvinfo : EIATTR_SPARSE_MMA_MASK
	.align		4
.L_19:
        /*0058*/ 	.byte	0x03, 0x50
        /*005a*/ 	.short	0x0000


	//----- nvinfo : EIATTR_MAXREG_COUNT
	.align		4
        /*005c*/ 	.byte	0x03, 0x1b
        /*005e*/ 	.short	0x00ff


	//----- nvinfo : EIATTR_MERCURY_ISA_VERSION
	.align		4
        /*0060*/ 	.byte	0x03, 0x5f
        /*0062*/ 	.short	0x0101


	//----- nvinfo : EIATTR_VRC_CTA_INIT_COUNT
	.align		4
        /*0064*/ 	.byte	0x02, 0x4a
	.zero		1
	.zero		1


	//----- nvinfo : EIATTR_EXIT_INSTR_OFFSETS
	.align		4
        /*0068*/ 	.byte	0x04, 0x1c
        /*006a*/ 	.short	(.L_21 - .L_20)


	//   ....[0]....
.L_20:
        /*006c*/ 	.word	0x00000200


	//   ....[1]....
        /*0070*/ 	.word	0x000002f0


	//   ....[2]....
        /*0074*/ 	.word	0x000008a0


	//----- nvinfo : EIATTR_CRS_STACK_SIZE
	.align		4
.L_21:
        /*0078*/ 	.byte	0x04, 0x1e
        /*007a*/ 	.short	(.L_23 - .L_22)
.L_22:
        /*007c*/ 	.word	0x00000000


	//----- nvinfo : EIATTR_CBANK_PARAM_SIZE
	.align		4
.L_23:
        /*0080*/ 	.byte	0x03, 0x19
        /*0082*/ 	.short	0x0020


	//----- nvinfo : EIATTR_PARAM_CBANK
	.align		4
        /*0084*/ 	.byte	0x04, 0x0a
        /*0086*/ 	.short	(.L_25 - .L_24)
	.align		4
.L_24:
        /*0088*/ 	.word	index@(.nv.constant0._Z16convolution_1d_yPfiiiS_)
        /*008c*/ 	.short	0x0380
        /*008e*/ 	.short	0x0020


	//----- nvinfo : EIATTR_SW_WAR
	.align		4
.L_25:
        /*0090*/ 	.byte	0x04, 0x36
        /*0092*/ 	.short	(.L_27 - .L_26)
.L_26:
        /*0094*/ 	.word	0x00000008
.L_27:


//--------------------- .nv.callgraph             --------------------------
	.section	.nv.callgraph,"",@"SHT_CUDA_CALLGRAPH"
	.align	4
	.sectionentsize	8
	.align		4
        /*0000*/ 	.word	0x00000000
	.align		4
        /*0004*/ 	.word	0xffffffff
	.align		4
        /*0008*/ 	.word	0x00000000
	.align		4
        /*000c*/ 	.word	0xfffffffe
	.align		4
        /*0010*/ 	.word	0x00000000
	.align		4
        /*0014*/ 	.word	0xfffffffd
	.align		4
        /*0018*/ 	.word	0x00000000
	.align		4
        /*001c*/ 	.word	0xfffffffc


//--------------------- .text._Z16convolution_1d_yPfiiiS_ --------------------------
	.section	.text._Z16convolution_1d_yPfiiiS_,"ax",@progbits
	.align	128
        .global         _Z16convolution_1d_yPfiiiS_
        .type           _Z16convolution_1d_yPfiiiS_,@function
        .size           _Z16convolution_1d_yPfiiiS_,(.L_x_12 - _Z16convolution_1d_yPfiiiS_)
        .other          _Z16convolution_1d_yPfiiiS_,@"STO_CUDA_ENTRY STV_DEFAULT"
_Z16convolution_1d_yPfiiiS_:
.text._Z16convolution_1d_yPfiiiS_:
[----:B------:R-:W-:Y:S01]  /*0000*/  LDC R1, c[0x0][0x37c] ;  /* 0x0000df00ff017b82 */ /* 0x000fe20000000800 */
[----:B------:R-:W0:Y:S01]  /*0010*/  LDCU UR8, c[0x0][0x390] ;  /* 0x00007200ff0877ac */ /* 0x000e220008000800 */
[----:B------:R-:W1:Y:S06]  /*0020*/  S2R R6, SR_CTAID.X ;  /* 0x0000000000067919 */ /* 0x000e6c0000002500 */
[----:B------:R-:W2:Y:S01]  /*0030*/  S2UR UR5, SR_CTAID.Y ;  /* 0x00000000000579c3 */ /* 0x000ea20000002600 */
[----:B------:R-:W3:Y:S01]  /*0040*/  LDCU UR7, c[0x0][0x360] ;  /* 0x00006c00ff0777ac */ /* 0x000ee20008000800 */
[----:B------:R-:W1:Y:S01]  /*0050*/  S2R R3, SR_TID.X ;  /* 0x0000000000037919 */ /* 0x000e620000002100 */
[----:B------:R-:W2:Y:S01]  /*0060*/  LDCU UR6, c[0x0][0x388] ;  /* 0x00007100ff0677ac */ /* 0x000ea20008000800 */
[----:B------:R-:W3:Y:S01]  /*0070*/  LDCU UR4, c[0x0][0x370] ;  /* 0x00006e00ff0477ac */ /* 0x000ee20008000800 */
[----:B0-----:R-:W-:-:S05]  /*0080*/  I2FP.F32.S32 R0, UR8 ;  /* 0x0000000800007c45 */ /* 0x001fca0008201400 */
[----:B------:R-:W-:Y:S01]  /*0090*/  VIADD R2, R0, 0x1800000 ;  /* 0x0180000000027836 */ /* 0x000fe20000000000 */
[----:B--2---:R-:W-:-:S04]  /*00a0*/  UIMAD UR5, UR5, UR6, URZ ;  /* 0x00000006050572a4 */ /* 0x004fc8000f8e02ff */
[----:B------:R-:W-:Y:S01]  /*00b0*/  LOP3.LUT R2, R2, 0x7f800000, RZ, 0xc0, !PT ;  /* 0x7f80000002027812 */ /* 0x000fe200078ec0ff */
[----:B---3--:R-:W-:-:S03]  /*00c0*/  UIMAD UR4, UR7, UR4, URZ ;  /* 0x00000004070472a4 */ /* 0x008fc6000f8e02ff */
[----:B------:R-:W-:Y:S01]  /*00d0*/  ISETP.GT.U32.AND P0, PT, R2, 0x1ffffff, PT ;  /* 0x01ffffff0200780c */ /* 0x000fe20003f04070 */
[----:B-1----:R-:W-:-:S12]  /*00e0*/  IMAD R6, R6, UR7, R3 ;  /* 0x0000000706067c24 */ /* 0x002fd8000f8e0203 */
[----:B------:R-:W-:Y:S05]  /*00f0*/  @P0 BRA `(.L_x_0) ;  /* 0x00000000000c0947 */ /* 0x000fea0003800000 */
[----:B------:R-:W-:-:S07]  /*0100*/  MOV R2, 0x120 ;  /* 0x0000012000027802 */ /* 0x000fce0000000f00 */
[----:B------:R-:W-:Y:S05]  /*0110*/  CALL.REL.NOINC `($__internal_0_$__cuda_sm20_rcp_rn_f32_slowpath) ;  /* 0x0000000400e47944 */ /* 0x000fea0003c00000 */
[----:B------:R-:W-:Y:S05]  /*0120*/  BRA `(.L_x_1) ;  /* 0x0000000000107947 */ /* 0x000fea0003800000 */
.L_x_0:
[----:B------:R-:W0:Y:S02]  /*0130*/  MUFU.RCP R3, R0 ;  /* 0x0000000000037308 */ /* 0x000e240000001000 */
[----:B0-----:R-:W-:-:S04]  /*0140*/  FFMA R2, R0, R3, -1 ;  /* 0xbf80000000027423 */ /* 0x001fc80000000003 */
[----:B------:R-:W-:-:S04]  /*0150*/  FADD.FTZ R2, -R2, -RZ ;  /* 0x800000ff02027221 */ /* 0x000fc80000010100 */
[----:B------:R-:W-:-:S07]  /*0160*/  FFMA R0, R3, R2, R3 ;  /* 0x0000000203007223 */ /* 0x000fce0000000003 */
.L_x_1:
[----:B------:R-:W0:Y:S01]  /*0170*/  LDCU UR6, c[0x0][0x390] ;  /* 0x00007200ff0677ac */ /* 0x000e220008000800 */
[----:B------:R-:W1:Y:S01]  /*0180*/  LDC.64 R20, c[0x0][0x388] ;  /* 0x0000e200ff147b82 */ /* 0x000e620000000a00 */
[----:B0-----:R-:W-:-:S04]  /*0190*/  ULEA.HI UR6, UR6, UR6, URZ, 0x1 ;  /* 0x0000000606067291 */ /* 0x001fc8000f8f08ff */
[----:B------:R-:W-:-:S06]  /*01a0*/  USHF.R.S32.HI UR6, URZ, 0x1, UR6 ;  /* 0x00000001ff067899 */ /* 0x000fcc0008011406 */
[----:B-1----:R-:W-:Y:S02]  /*01b0*/  VIADD R20, R20, -UR6 ;  /* 0x8000000614147c36 */ /* 0x002fe40008000000 */
[----:B------:R-:W-:Y:S02]  /*01c0*/  IMAD R17, R21, UR6, RZ ;  /* 0x0000000615117c24 */ /* 0x000fe4000f8e02ff */
[----:B------:R-:W-:-:S05]  /*01d0*/  IMAD R7, R20, R21, RZ ;  /* 0x0000001514077224 */ /* 0x000fca00078e02ff */
[----:B------:R-:W-:-:S04]  /*01e0*/  ISETP.GE.AND P0, PT, R6, R7, PT ;  /* 0x000000070600720c */ /* 0x000fc80003f06270 */
[----:B------:R-:W-:-:S13]  /*01f0*/  ISETP.LT.OR P0, PT, R6, R17, P0 ;  /* 0x000000110600720c */ /* 0x000fda0000701670 */
[----:B------:R-:W-:Y:S05]  /*0200*/  @P0 EXIT ;  /* 0x000000000000094d */ /* 0x000fea0003800000 */
[----:B------:R-:W0:Y:S01]  /*0210*/  LDC.64 R4, c[0x0][0x398] ;  /* 0x0000e600ff047b82 */ /* 0x000e220000000a00 */
[C---:B------:R-:W-:Y:S01]  /*0220*/  IADD3 R16, PT, PT, -R17.reuse, RZ, RZ ;  /* 0x000000ff11107210 */ /* 0x040fe20007ffe1ff */
[----:B------:R-:W1:Y:S03]  /*0230*/  LDCU.64 UR8, c[0x0][0x358] ;  /* 0x00006b00ff0877ac */ /* 0x000e660008000a00 */
[----:B------:R-:W-:-:S13]  /*0240*/  ISETP.GE.AND P0, PT, R17, R16, PT ;  /* 0x000000101100720c */ /* 0x000fda0003f06270 */
[----:B------:R-:W-:Y:S05]  /*0250*/  @P0 BRA `(.L_x_2) ;  /* 0x0000000000280947 */ /* 0x000fea0003800000 */
.L_x_3:
[----:B--2---:R-:W-:-:S04]  /*0260*/  IMAD R3, R21, UR5, R6 ;  /* 0x0000000515037c24 */ /* 0x004fc8000f8e0206 */
[----:B0-----:R-:W-:-:S05]  /*0270*/  IMAD.WIDE R2, R3, 0x4, R4 ;  /* 0x0000000403027825 */ /* 0x001fca00078e0204 */
[----:B-1----:R-:W2:Y:S01]  /*0280*/  LDG.E R9, desc[UR8][R2.64] ;  /* 0x0000000802097981 */ /* 0x002ea2000c1e1900 */
[----:B------:R-:W-:-:S05]  /*0290*/  VIADD R6, R6, UR4 ;  /* 0x0000000406067c36 */ /* 0x000fca0008000000 */
[C---:B------:R-:W-:Y:S02]  /*02a0*/  ISETP.GE.AND P0, PT, R6.reuse, R7, PT ;  /* 0x000000070600720c */ /* 0x040fe40003f06270 */
[----:B------:R-:W-:Y:S01]  /*02b0*/  ISETP.GE.AND P1, PT, R6, R17, PT ;  /* 0x000000110600720c */ /* 0x000fe20003f26270 */
[----:B--2---:R-:W-:-:S05]  /*02c0*/  FMUL R9, R9, R0 ;  /* 0x0000000009097220 */ /* 0x004fca0000400000 */
[----:B------:R2:W-:Y:S07]  /*02d0*/  STG.E desc[UR8][R2.64], R9 ;  /* 0x0000000902007986 */ /* 0x0005ee000c101908 */
[----:B------:R-:W-:Y:S05]  /*02e0*/  @!P0 BRA P1, `(.L_x_3) ;  /* 0xfffffffc00dc8947 */ /* 0x000fea000083ffff */
[----:B------:R-:W-:Y:S05]  /*02f0*/  EXIT ;  /* 0x000000000000794d */ /* 0x000fea0003800000 */
.L_x_2:
[----:B------:R-:W-:Y:S01]  /*0300*/  VIMNMX.U32 R9, PT, PT, R21, 0x1, !PT ;  /* 0x0000000115097848 */ /* 0x000fe20007fe0000 */
[----:B------:R-:W-:Y:S01]  /*0310*/  UIADD3 UR6, UPT, UPT, -UR6, 0x1, URZ ;  /* 0x0000000106067890 */ /* 0x000fe2000fffe1ff */
[----:B------:R-:W-:Y:S02]  /*0320*/  IADD3 R18, PT, PT, -R17, R21, RZ ;  /* 0x0000001511127210 */ /* 0x000fe40007ffe1ff */
[----:B0-----:R-:W0:Y:S01]  /*0330*/  I2F.U32.RP R4, R9 ;  /* 0x0000000900047306 */ /* 0x001e220000209000 */
[----:B------:R-:W-:Y:S01]  /*0340*/  IMAD.MOV R11, RZ, RZ, -R9 ;  /* 0x000000ffff0b7224 */ /* 0x000fe200078e0a09 */
[----:B------:R-:W-:Y:S01]  /*0350*/  ISETP.NE.U32.AND P3, PT, R9, RZ, PT ;  /* 0x000000ff0900720c */ /* 0x000fe20003f65070 */
[----:B------:R-:W-:Y:S02]  /*0360*/  IMAD R2, R21, UR6, RZ ;  /* 0x0000000615027c24 */ /* 0x000fe4000f8e02ff */
[----:B------:R-:W-:-:S03]  /*0370*/  IMAD.IADD R20, R18, 0x1, R21 ;  /* 0x0000000112147824 */ /* 0x000fc600078e0215 */
[----:B------:R-:W-:Y:S01]  /*0380*/  VIADDMNMX R5, R17, 0x1, R2, !PT ;  /* 0x0000000111057846 */ /* 0x000fe20007800102 */
[----:B------:R-:W-:-:S03]  /*0390*/  IMAD.IADD R21, R20, 0x1, R21 ;  /* 0x0000000114157824 */ /* 0x000fc600078e0215 */
[----:B------:R-:W-:Y:S01]  /*03a0*/  IADD3 R5, PT, PT, -R2, R5, RZ ;  /* 0x0000000502057210 */ /* 0x000fe20007ffe1ff */
[----:B------:R-:W-:Y:S01]  /*03b0*/  HFMA2 R2, -RZ, RZ, 0, 0 ;  /* 0x00000000ff027431 */ /* 0x000fe200000001ff */
[----:B0-----:R-:W0:Y:S02]  /*03c0*/  MUFU.RCP R4, R4 ;  /* 0x0000000400047308 */ /* 0x001e240000001000 */
[----:B------:R-:W-:-:S04]  /*03d0*/  ISETP.NE.AND P0, PT, R5, RZ, PT ;  /* 0x000000ff0500720c */ /* 0x000fc80003f05270 */
[----:B------:R-:W-:Y:S01]  /*03e0*/  SEL R19, RZ, 0x1, !P0 ;  /* 0x00000001ff137807 */ /* 0x000fe20004000000 */
[----:B0-----:R-:W-:Y:S02]  /*03f0*/  VIADD R3, R4, 0xffffffe ;  /* 0x0ffffffe04037836 */ /* 0x001fe40000000000 */
[----:B------:R-:W-:-:S06]  /*0400*/  VIADD R4, R5, 0xffffffff ;  /* 0xffffffff05047836 */ /* 0x000fcc0000000000 */
[----:B------:R-:W-:Y:S01]  /*0410*/  @!P0 IMAD.MOV R4, RZ, RZ, R5 ;  /* 0x000000ffff048224 */ /* 0x000fe200078e0205 */
[----:B------:R-:W0:Y:S02]  /*0420*/  F2I.FTZ.U32.TRUNC.NTZ R3, R3 ;  /* 0x0000000300037305 */ /* 0x000e24000021f000 */
[----:B0-----:R-:W-:-:S04]  /*0430*/  IMAD R11, R11, R3, RZ ;  /* 0x000000030b0b7224 */ /* 0x001fc800078e02ff */
[----:B------:R-:W-:-:S06]  /*0440*/  IMAD.HI.U32 R11, R3, R11, R2 ;  /* 0x0000000b030b7227 */ /* 0x000fcc00078e0002 */
[----:B------:R-:W-:-:S04]  /*0450*/  IMAD.HI.U32 R2, R11, R4, RZ ;  /* 0x000000040b027227 */ /* 0x000fc800078e00ff */
[----:B------:R-:W-:-:S04]  /*0460*/  IMAD.MOV R3, RZ, RZ, -R2 ;  /* 0x000000ffff037224 */ /* 0x000fc800078e0a02 */
[----:B------:R-:W-:-:S05]  /*0470*/  IMAD R4, R9, R3, R4 ;  /* 0x0000000309047224 */ /* 0x000fca00078e0204 */
[----:B------:R-:W-:-:S13]  /*0480*/  ISETP.GE.U32.AND P1, PT, R4, R9, PT ;  /* 0x000000090400720c */ /* 0x000fda0003f26070 */
[----:B------:R-:W-:Y:S01]  /*0490*/  @P1 IADD3 R4, PT, PT, -R9, R4, RZ ;  /* 0x0000000409041210 */ /* 0x000fe20007ffe1ff */
[----:B------:R-:W-:-:S03]  /*04a0*/  @P1 VIADD R2, R2, 0x1 ;  /* 0x0000000102021836 */ /* 0x000fc60000000000 */
[----:B------:R-:W-:-:S13]  /*04b0*/  ISETP.GE.U32.AND P2, PT, R4, R9, PT ;  /* 0x000000090400720c */ /* 0x000fda0003f46070 */
[----:B------:R-:W-:Y:S01]  /*04c0*/  @P2 VIADD R2, R2, 0x1 ;  /* 0x0000000102022836 */ /* 0x000fe20000000000 */
[----:B------:R-:W-:-:S04]  /*04d0*/  @!P3 LOP3.LUT R2, RZ, R9, RZ, 0x33, !PT ;  /* 0x00000009ff02b212 */ /* 0x000fc800078e33ff */
[----:B------:R-:W-:-:S04]  /*04e0*/  IADD3 R19, PT, PT, R19, R2, RZ ;  /* 0x0000000213137210 */ /* 0x000fc80007ffe0ff */
[----:B------:R-:W-:-:S07]  /*04f0*/  LOP3.LUT R25, R19, 0x3, RZ, 0xc0, !PT ;  /* 0x0000000313197812 */ /* 0x000fce00078ec0ff */
.L_x_7:
[----:B------:R-:W0:Y:S08]  /*0500*/  LDC R23, c[0x0][0x38c] ;  /* 0x0000e300ff177b82 */ /* 0x000e300000000800 */
[----:B------:R-:W2:Y:S01]  /*0510*/  LDC.64 R2, c[0x0][0x398] ;  /* 0x0000e600ff027b82 */ /* 0x000ea20000000a00 */
[----:B0-----:R-:W-:-:S04]  /*0520*/  IMAD R22, R23, UR5, R6 ;  /* 0x0000000517167c24 */ /* 0x001fc8000f8e0206 */
[----:B--2---:R-:W-:-:S05]  /*0530*/  IMAD.WIDE R2, R22, 0x4, R2 ;  /* 0x0000000416027825 */ /* 0x004fca00078e0202 */
[----:B-1----:R0:W5:Y:S01]  /*0540*/  LDG.E R27, desc[UR8][R2.64] ;  /* 0x00000008021b7981 */ /* 0x002162000c1e1900 */
[----:B------:R-:W-:Y:S02]  /*0550*/  ISETP.NE.AND P0, PT, R25, 0x3, PT ;  /* 0x000000031900780c */ /* 0x000fe40003f05270 */
[----:B------:R-:W-:-:S11]  /*0560*/  MOV R24, R16 ;  /* 0x0000001000187202 */ /* 0x000fd60000000f00 */
[----:B0--3--:R-:W-:Y:S05]  /*0570*/  @!P0 BRA `(.L_x_4) ;  /* 0x0000000000548947 */ /* 0x009fea0003800000 */
[----:B------:R-:W0:Y:S01]  /*0580*/  LDC.64 R4, c[0x0][0x380] ;  /* 0x0000e000ff047b82 */ /* 0x000e220000000a00 */
[----:B------:R-:W-:-:S04]  /*0590*/  IMAD.IADD R9, R22, 0x1, -R17 ;  /* 0x0000000116097824 */ /* 0x000fc800078e0a11 */
[----:B0-----:R-:W-:-:S05]  /*05a0*/  IMAD.WIDE R4, R9, 0x4, R4 ;  /* 0x0000000409047825 */ /* 0x001fca00078e0204 */
[----:B------:R-:W2:Y:S01]  /*05b0*/  LDG.E R8, desc[UR8][R4.64] ;  /* 0x0000000804087981 */ /* 0x000ea2000c1e1900 */
[----:B------:R-:W-:Y:S02]  /*05c0*/  ISETP.NE.AND P0, PT, R25, RZ, PT ;  /* 0x000000ff1900720c */ /* 0x000fe40003f05270 */
[----:B------:R-:W-:Y:S01]  /*05d0*/  MOV R24, R18 ;  /* 0x0000001200187202 */ /* 0x000fe20000000f00 */
[----:B--2--5:R-:W-:-:S05]  /*05e0*/  FADD R27, R27, R8 ;  /* 0x000000081b1b7221 */ /* 0x024fca0000000000 */
[----:B------:R0:W-:Y:S05]  /*05f0*/  STG.E desc[UR8][R2.64], R27 ;  /* 0x0000001b02007986 */ /* 0x0001ea000c101908 */
[----:B------:R-:W-:Y:S05]  /*0600*/  @!P0 BRA `(.L_x_4) ;  /* 0x0000000000308947 */ /* 0x000fea0003800000 */
[----:B------:R-:W-:-:S05]  /*0610*/  IMAD.WIDE R4, R23, 0x4, R4 ;  /* 0x0000000417047825 */ /* 0x000fca00078e0204 */
[----:B------:R-:W0:Y:S01]  /*0620*/  LDG.E R8, desc[UR8][R4.64] ;  /* 0x0000000804087981 */ /* 0x000e22000c1e1900 */
[----:B------:R-:W-:Y:S01]  /*0630*/  ISETP.NE.AND P0, PT, R25, 0x1, PT ;  /* 0x000000011900780c */ /* 0x000fe20003f05270 */
[----:B------:R-:W-:Y:S02]  /*0640*/  IMAD.MOV.U32 R24, RZ, RZ, R20 ;  /* 0x000000ffff187224 */ /* 0x000fe400078e0014 */
[----:B0-----:R-:W-:-:S05]  /*0650*/  FADD R27, R27, R8 ;  /* 0x000000081b1b7221 */ /* 0x001fca0000000000 */
[----:B------:R1:W-:Y:S05]  /*0660*/  STG.E desc[UR8][R2.64], R27 ;  /* 0x0000001b02007986 */ /* 0x0003ea000c101908 */
[----:B------:R-:W-:Y:S05]  /*0670*/  @!P0 BRA `(.L_x_4) ;  /* 0x0000000000148947 */ /* 0x000fea0003800000 */
[----:B------:R-:W-:-:S06]  /*0680*/  IMAD.WIDE R4, R23, 0x4, R4 ;  /* 0x0000000417047825 */ /* 0x000fcc00078e0204 */
[----:B------:R-:W1:Y:S01]  /*0690*/  LDG.E R4, desc[UR8][R4.64] ;  /* 0x0000000804047981 */ /* 0x000e62000c1e1900 */
[----:B------:R-:W-:Y:S01]  /*06a0*/  MOV R24, R21 ;  /* 0x0000001500187202 */ /* 0x000fe20000000f00 */
[----:B-1----:R-:W-:-:S05]  /*06b0*/  FADD R27, R27, R4 ;  /* 0x000000041b1b7221 */ /* 0x002fca0000000000 */
[----:B------:R2:W-:Y:S02]  /*06c0*/  STG.E desc[UR8][R2.64], R27 ;  /* 0x0000001b02007986 */ /* 0x0005e4000c101908 */
.L_x_4:
[----:B------:R-:W3:Y:S01]  /*06d0*/  LDC.64 R4, c[0x0][0x380] ;  /* 0x0000e000ff047b82 */ /* 0x000ee20000000a00 */
[----:B------:R-:W-:-:S13]  /*06e0*/  ISETP.GE.U32.AND P0, PT, R19, 0x3, PT ;  /* 0x000000031300780c */ /* 0x000fda0003f06070 */
[----:B------:R-:W-:Y:S05]  /*06f0*/  @!P0 BRA `(.L_x_5) ;  /* 0x0000000000508947 */ /* 0x000fea0003800000 */
.L_x_6:
[----:B------:R-:W-:-:S04]  /*0700*/  IMAD.IADD R9, R22, 0x1, R24 ;  /* 0x0000000116097824 */ /* 0x000fc800078e0218 */
[----:B---3--:R-:W-:-:S05]  /*0710*/  IMAD.WIDE R8, R9, 0x4, R4 ;  /* 0x0000000409087825 */ /* 0x008fca00078e0204 */
[----:B------:R-:W3:Y:S02]  /*0720*/  LDG.E R10, desc[UR8][R8.64] ;  /* 0x00000008080a7981 */ /* 0x000ee4000c1e1900 */
[----:B---345:R-:W-:Y:S01]  /*0730*/  FADD R29, R10, R27 ;  /* 0x0000001b0a1d7221 */ /* 0x038fe20000000000 */
[----:B------:R-:W-:-:S04]  /*0740*/  IMAD.WIDE R10, R23, 0x4, R8 ;  /* 0x00000004170a7825 */ /* 0x000fc800078e0208 */
[----:B------:R4:W-:Y:S04]  /*0750*/  STG.E desc[UR8][R2.64], R29 ;  /* 0x0000001d02007986 */ /* 0x0009e8000c101908 */
[----:B------:R-:W3:Y:S02]  /*0760*/  LDG.E R12, desc[UR8][R10.64] ;  /* 0x000000080a0c7981 */ /* 0x000ee4000c1e1900 */
[----:B---3--:R-:W-:Y:S01]  /*0770*/  FADD R26, R29, R12 ;  /* 0x0000000c1d1a7221 */ /* 0x008fe20000000000 */
[----:B------:R-:W-:-:S04]  /*0780*/  IMAD.WIDE R12, R23, 0x4, R10 ;  /* 0x00000004170c7825 */ /* 0x000fc800078e020a */
[----:B------:R4:W-:Y:S04]  /*0790*/  STG.E desc[UR8][R2.64], R26 ;  /* 0x0000001a02007986 */ /* 0x0009e8000c101908 */
[----:B------:R-:W3:Y:S02]  /*07a0*/  LDG.E R15, desc[UR8][R12.64] ;  /* 0x000000080c0f7981 */ /* 0x000ee4000c1e1900 */
[----:B---3--:R-:W-:Y:S01]  /*07b0*/  FADD R28, R26, R15 ;  /* 0x0000000f1a1c7221 */ /* 0x008fe20000000000 */
[----:B------:R-:W-:-:S04]  /*07c0*/  IMAD.WIDE R14, R23, 0x4, R12 ;  /* 0x00000004170e7825 */ /* 0x000fc800078e020c */
[----:B------:R4:W-:Y:S04]  /*07d0*/  STG.E desc[UR8][R2.64], R28 ;  /* 0x0000001c02007986 */ /* 0x0009e8000c101908 */
[----:B------:R-:W0:Y:S01]  /*07e0*/  LDG.E R15, desc[UR8][R14.64] ;  /* 0x000000080e0f7981 */ /* 0x000e22000c1e1900 */
[----:B------:R-:W-:-:S04]  /*07f0*/  LEA R24, R23, R24, 0x2 ;  /* 0x0000001817187211 */ /* 0x000fc800078e10ff */
[----:B------:R-:W-:Y:S01]  /*0800*/  ISETP.GT.AND P0, PT, R24, R17, PT ;  /* 0x000000111800720c */ /* 0x000fe20003f04270 */
[----:B012---:R-:W-:-:S05]  /*0810*/  FADD R27, R28, R15 ;  /* 0x0000000f1c1b7221 */ /* 0x007fca0000000000 */
[----:B------:R4:W-:Y:S07]  /*0820*/  STG.E desc[UR8][R2.64], R27 ;  /* 0x0000001b02007986 */ /* 0x0009ee000c101908 */
[----:B------:R-:W-:Y:S05]  /*0830*/  @!P0 BRA `(.L_x_6) ;  /* 0xfffffffc00b08947 */ /* 0x000fea000383ffff */
.L_x_5:
[----:B012-45:R-:W-:Y:S01]  /*0840*/  FMUL R27, R27, R0 ;  /* 0x000000001b1b7220 */ /* 0x037fe20000400000 */
[----:B------:R-:W-:-:S04]  /*0850*/  VIADD R6, R6, UR4 ;  /* 0x0000000406067c36 */ /* 0x000fc80008000000 */
[----:B------:R0:W-:Y:S01]  /*0860*/  STG.E desc[UR8][R2.64], R27 ;  /* 0x0000001b02007986 */ /* 0x0001e2000c101908 */
[C---:B------:R-:W-:Y:S02]  /*0870*/  ISETP.GE.AND P0, PT, R6.reuse, R7, PT ;  /* 0x000000070600720c */ /* 0x040fe40003f06270 */
[----:B------:R-:W-:-:S13]  /*0880*/  ISETP.GE.AND P1, PT, R6, R17, PT ;  /* 0x000000110600720c */ /* 0x000fda0003f26270 */
[----:B0-----:R-:W-:Y:S05]  /*0890*/  @!P0 BRA P1, `(.L_x_7) ;  /* 0xfffffffc00188947 */ /* 0x001fea000083ffff */
[----:B------:R-:W-:Y:S05]  /*08a0*/  EXIT ;  /* 0x000000000000794d */ /* 0x000fea0003800000 */
        .weak           $__internal_0_$__cuda_sm20_rcp_rn_f32_slowpath
        .type           $__internal_0_$__cuda_sm20_rcp_rn_f32_slowpath,@function
        .size           $__internal_0_$__cuda_sm20_rcp_rn_f32_slowpath,(.L_x_12 - $__internal_0_$__cuda_sm20_rcp_rn_f32_slowpath)
$__internal_0_$__cuda_sm20_rcp_rn_f32_slowpath:
[----:B------:R-:W-:-:S04]  /*08b0*/  SHF.L.U32 R3, R0, 0x1, RZ ;  /* 0x0000000100037819 */ /* 0x000fc800000006ff */
[----:B------:R-:W-:-:S04]  /*08c0*/  SHF.R.U32.HI R3, RZ, 0x18, R3 ;  /* 0x00000018ff037819 */ /* 0x000fc80000011603 */
[----:B------:R-:W-:-:S13]  /*08d0*/  ISETP.NE.U32.AND P0, PT, R3, RZ, PT ;  /* 0x000000ff0300720c */ /* 0x000fda0003f05070 */
[----:B------:R-:W-:Y:S05]  /*08e0*/  @P0 BRA `(.L_x_8) ;  /* 0x00000000002c0947 */ /* 0x000fea0003800000 */
[----:B------:R-:W-:-:S05]  /*08f0*/  IMAD.SHL.U32 R3, R0, 0x2, RZ ;  /* 0x0000000200037824 */ /* 0x000fca00078e00ff */
[----:B------:R-:W-:-:S13]  /*0900*/  ISETP.NE.AND P0, PT, R3, RZ, PT ;  /* 0x000000ff0300720c */ /* 0x000fda0003f05270 */
[----:B------:R0:W1:Y:S01]  /*0910*/  @!P0 MUFU.RCP R3, R0 ;  /* 0x0000000000038308 */ /* 0x0000620000001000 */
[----:B------:R-:W-:Y:S05]  /*0920*/  @!P0 BRA `(.L_x_9) ;  /* 0x0000000000a48947 */ /* 0x000fea0003800000 */
[----:B------:R-:W-:-:S04]  /*0930*/  FFMA R4, R0, 1.84467440737095516160e+19, RZ ;  /* 0x5f80000000047823 */ /* 0x000fc800000000ff */
[----:B-1----:R-:W0:Y:S02]  /*0940*/  MUFU.RCP R3, R4 ;  /* 0x0000000400037308 */ /* 0x002e240000001000 */
[----:B0-----:R-:W-:-:S04]  /*0950*/  FFMA R0, R4, R3, -1 ;  /* 0xbf80000004007423 */ /* 0x001fc80000000003 */
[----:B------:R-:W-:-:S04]  /*0960*/  FADD.FTZ R0, -R0, -RZ ;  /* 0x800000ff00007221 */ /* 0x000fc80000010100 */
[----:B------:R-:W-:-:S04]  /*0970*/  FFMA R0, R3, R0, R3 ;  /* 0x0000000003007223 */ /* 0x000fc80000000003 */
[----:B------:R-:W-:Y:S01]  /*0980*/  FFMA R3, R0, 1.84467440737095516160e+19, RZ ;  /* 0x5f80000000037823 */ /* 0x000fe200000000ff */
[----:B------:R-:W-:Y:S06]  /*0990*/  BRA `(.L_x_9) ;  /* 0x0000000000887947 */ /* 0x000fec0003800000 */
.L_x_8:
[----:B------:R-:W-:-:S04]  /*09a0*/  IADD3 R4, PT, PT, R3, -0xfd, RZ ;  /* 0xffffff0303047810 */ /* 0x000fc80007ffe0ff */
[----:B------:R-:W-:-:S13]  /*09b0*/  ISETP.GT.U32.AND P0, PT, R4, 0x1, PT ;  /* 0x000000010400780c */ /* 0x000fda0003f04070 */
[----:B------:R-:W-:Y:S05]  /*09c0*/  @P0 BRA `(.L_x_10) ;  /* 0x0000000000780947 */ /* 0x000fea0003800000 */
[----:B------:R-:W-:Y:S01]  /*09d0*/  LOP3.LUT R5, R0, 0x7fffff, RZ, 0xc0, !PT ;  /* 0x007fffff00057812 */ /* 0x000fe200078ec0ff */
[----:B------:R-:W-:-:S03]  /*09e0*/  IMAD.MOV.U32 R11, RZ, RZ, 0x3 ;  /* 0x00000003ff0b7424 */ /* 0x000fc600078e00ff */
[----:B------:R-:W-:Y:S02]  /*09f0*/  LOP3.LUT R5, R5, 0x3f800000, RZ, 0xfc, !PT ;  /* 0x3f80000005057812 */ /* 0x000fe400078efcff */
[----:B------:R-:W-:Y:S02]  /*0a00*/  SHF.L.U32 R10, R11, R4, RZ ;  /* 0x000000040b0a7219 */ /* 0x000fe400000006ff */
[----:B------:R-:W0:Y:S02]  /*0a10*/  MUFU.RCP R8, R5 ;  /* 0x0000000500087308 */ /* 0x000e240000001000 */
[----:B0-----:R-:W-:-:S04]  /*0a20*/  FFMA R7, R5, R8, -1 ;  /* 0xbf80000005077423 */ /* 0x001fc80000000008 */
[----:B------:R-:W-:-:S04]  /*0a30*/  FADD.FTZ R7, -R7, -RZ ;  /* 0x800000ff07077221 */ /* 0x000fc80000010100 */
[CCC-:B------:R-:W-:Y:S01]  /*0a40*/  FFMA.RM R9, R8.reuse, R7.reuse, R8.reuse ;  /* 0x0000000708097223 */ /* 0x1c0fe20000004008 */
[----:B------:R-:W-:-:S04]  /*0a50*/  FFMA.RP R8, R8, R7, R8 ;  /* 0x0000000708087223 */ /* 0x000fc80000008008 */
[C---:B------:R-:W-:Y:S02]  /*0a60*/  LOP3.LUT R7, R9.reuse, 0x7fffff, RZ, 0xc0, !PT ;  /* 0x007fffff09077812 */ /* 0x040fe400078ec0ff */
[----:B------:R-:W-:Y:S02]  /*0a70*/  FSETP.NEU.FTZ.AND P0, PT, R9, R8, PT ;  /* 0x000000080900720b */ /* 0x000fe40003f1d000 */
[----:B------:R-:W-:Y:S02]  /*0a80*/  LOP3.LUT R7, R7, 0x800000, RZ, 0xfc, !PT ;  /* 0x0080000007077812 */ /* 0x000fe400078efcff */
[----:B------:R-:W-:Y:S02]  /*0a90*/  SEL R8, RZ, 0xffffffff, !P0 ;  /* 0xffffffffff087807 */ /* 0x000fe40004000000 */
[----:B------:R-:W-:Y:S02]  /*0aa0*/  LOP3.LUT R5, R10, R7, RZ, 0xc0, !PT ;  /* 0x000000070a057212 */ /* 0x000fe400078ec0ff */
[----:B------:R-:W-:-:S02]  /*0ab0*/  IADD3 R8, PT, PT, -R8, RZ, RZ ;  /* 0x000000ff08087210 */ /* 0x000fc40007ffe1ff */
[-C--:B------:R-:W-:Y:S02]  /*0ac0*/  SHF.R.U32.HI R5, RZ, R4.reuse, R5 ;  /* 0x00000004ff057219 */ /* 0x080fe40000011605 */
[----:B------:R-:W-:Y:S02]  /*0ad0*/  LOP3.LUT P1, RZ, R8, R4, R7, 0xf8, !PT ;  /* 0x0000000408ff7212 */ /* 0x000fe4000782f807 */
[C---:B------:R-:W-:Y:S02]  /*0ae0*/  LOP3.LUT P0, RZ, R5.reuse, 0x1, RZ, 0xc0, !PT ;  /* 0x0000000105ff7812 */ /* 0x040fe4000780c0ff */
[----:B------:R-:W-:-:S04]  /*0af0*/  LOP3.LUT P2, RZ, R5, 0x2, RZ, 0xc0, !PT ;  /* 0x0000000205ff7812 */ /* 0x000fc8000784c0ff */
[----:B------:R-:W-:Y:S02]  /*0b00*/  PLOP3.LUT P0, PT, P0, P1, P2, 0xe0, 0x0 ;  /* 0x000000000000781c */ /* 0x000fe40000703c20 */
[----:B------:R-:W-:Y:S02]  /*0b10*/  LOP3.LUT P1, RZ, R0, 0x7fffff, RZ, 0xc0, !PT ;  /* 0x007fffff00ff7812 */ /* 0x000fe4000782c0ff */
[----:B------:R-:W-:-:S05]  /*0b20*/  SEL R4, RZ, 0x1, !P0 ;  /* 0x00000001ff047807 */ /* 0x000fca0004000000 */
[----:B------:R-:W-:-:S05]  /*0b30*/  IMAD.MOV R4, RZ, RZ, -R4 ;  /* 0x000000ffff047224 */ /* 0x000fca00078e0a04 */
[----:B------:R-:W-:Y:S02]  /*0b40*/  ISETP.GE.AND P0, PT, R4, RZ, PT ;  /* 0x000000ff0400720c */ /* 0x000fe40003f06270 */
[----:B------:R-:W-:-:S04]  /*0b50*/  IADD3 R4, PT, PT, R3, -0xfc, RZ ;  /* 0xffffff0403047810 */ /* 0x000fc80007ffe0ff */
[----:B------:R-:W-:-:S07]  /*0b60*/  SHF.R.U32.HI R3, RZ, R4, R7 ;  /* 0x00000004ff037219 */ /* 0x000fce0000011607 */
[----:B------:R-:W-:-:S05]  /*0b70*/  @!P0 VIADD R3, R3, 0x1 ;  /* 0x0000000103038836 */ /* 0x000fca0000000000 */
[----:B------:R-:W-:-:S04]  /*0b80*/  @!P1 SHF.L.U32 R3, R3, 0x1, RZ ;  /* 0x0000000103039819 */ /* 0x000fc800000006ff */
[----:B------:R-:W-:Y:S01]  /*0b90*/  LOP3.LUT R3, R3, 0x80000000, R0, 0xf8, !PT ;  /* 0x8000000003037812 */ /* 0x000fe200078ef800 */
[----:B------:R-:W-:Y:S06]  /*0ba0*/  BRA `(.L_x_9) ;  /* 0x0000000000047947 */ /* 0x000fec0003800000 */
.L_x_10:
[----:B------:R2:W3:Y:S02]  /*0bb0*/  MUFU.RCP R3, R0 ;  /* 0x0000000000037308 */ /* 0x0004e40000001000 */
.L_x_9:
[----:B0123--:R-:W-:Y:S02]  /*0bc0*/  IMAD.MOV.U32 R0, RZ, RZ, R3 ;  /* 0x000000ffff007224 */ /* 0x00ffe400078e0003 */
[----:B------:R-:W-:-:S04]  /*0bd0*/  HFMA2 R3, -RZ, RZ, 0, 0 ;  /* 0x00000000ff037431 */ /* 0x000fc800000001ff */
[----:B------:R-:W-:Y:S05]  /*0be0*/  RET.REL.NODEC R2 `(_Z16convolution_1d_yPfiiiS_) ;  /* 0xfffffff402047950 */ /* 0x000fea0003c3ffff */
.L_x_11:
[----:B------:R-:W-:-:S00]  /*0bf0*/  BRA `(.L_x_11) ;  /* 0xfffffffc00fc7947 */ /* 0x000fc0000383ffff */
[----:B------:R-:W-:-:S00]  /*0c00*/  NOP ;  /* 0x0000000000007918 */ /* 0x000fc00000000000 */
[----:B------:R-:W-:-:S00]  /*0c10*/  NOP ;  /* 0x0000000000007918 */ /* 0x000fc00000000000 */
[----:B------:R-:W-:-:S00]  /*0c20*/  NOP ;  /* 0x0000000000007918 */ /* 0x000fc00000000000 */
[----:B------:R-:W-:-:S00]  /*0c30*/  NOP ;  /* 0x0000000000007918 */ /* 0x000fc00000000000 */
[----:B------:R-:W-:-:S00]  /*0c40*/  NOP ;  /* 0x0000000000007918 */ /* 0x000fc00000000000 */
[----:B------:R-:W-:-:S00]  /*0c50*/  NOP ;  /* 0x0000000000007918 */ /* 0x000fc00000000000 */
[----:B------:R-:W-:-:S00]  /*0c60*/  NOP ;  /* 0x0000000000007918 */ /* 0x000fc00000000000 */
[----:B------:R-:W-:-:S00]  /*0c70*/  NOP ;  /* 0x0000000000007918 */ /* 0x000fc00000000000 */
.L_x_12:


//--------------------- .nv.shared.reserved.0     --------------------------
	.section	.nv.shared.reserved.0,"aw",@nobits
	.weak		__nv_reservedSMEM_offset_0_alias
	.size		__nv_reservedSMEM_offset_0_alias, 0, 64
	.other		__nv_reservedSMEM_offset_0_alias,@"STO_CUDA_RESERVED_SHARED STV_DEFAULT"
__nv_reservedSMEM_offset_0_alias:
	.zero		0
	.zero		64


//--------------------- .nv.constant0._Z16convolution_1d_yPfiiiS_ --------------------------
	.section	.nv.constant0._Z16convolution_1d_yPfiiiS_,"a",@progbits
	.sectionflags	@""
	.align	4
.nv.constant0._Z16convolution_1d_yPfiiiS_:
	.zero		928


//--------------------- SYMBOLS --------------------------

	.type		.nv.reservedSmem.offset0,@object
	.size		.nv.reservedSmem.offset0,0x4
